//
// Generated by NVIDIA NVVM Compiler
//
// Compiler Build ID: CL-36424714
// Cuda compilation tools, release 13.0, V13.0.88
// Based on NVVM 20.0.0
//

.version 9.0
.target sm_100
.address_size 64

	// .globl	_Z9addKernelPiPKiS1_
.global .align 1 .b8 _ZN34_INTERNAL_74c2964f_4_k_cu_115040b94cuda3std3__436_GLOBAL__N__74c2964f_4_k_cu_115040b96ignoreE[1];
.global .align 1 .b8 _ZN34_INTERNAL_74c2964f_4_k_cu_115040b94cuda3std3__45__cpo5beginE[1];
.global .align 1 .b8 _ZN34_INTERNAL_74c2964f_4_k_cu_115040b94cuda3std3__45__cpo3endE[1];
.global .align 1 .b8 _ZN34_INTERNAL_74c2964f_4_k_cu_115040b94cuda3std3__45__cpo6cbeginE[1];
.global .align 1 .b8 _ZN34_INTERNAL_74c2964f_4_k_cu_115040b94cuda3std3__45__cpo4cendE[1];
.global .align 1 .b8 _ZN34_INTERNAL_74c2964f_4_k_cu_115040b94cuda3std3__419piecewise_constructE[1];
.global .align 1 .b8 _ZN34_INTERNAL_74c2964f_4_k_cu_115040b94cuda3std3__48in_placeE[1];
.global .align 1 .b8 _ZN34_INTERNAL_74c2964f_4_k_cu_115040b94cuda3std6ranges3__45__cpo4swapE[1];
.global .align 1 .b8 _ZN34_INTERNAL_74c2964f_4_k_cu_115040b94cuda3std6ranges3__45__cpo9iter_moveE[1];
.global .align 1 .b8 _ZN34_INTERNAL_74c2964f_4_k_cu_115040b94cuda3std6ranges3__45__cpo7advanceE[1];

.visible .entry _Z9addKernelPiPKiS1_(
	.param .u64 .ptr .align 1 _Z9addKernelPiPKiS1__param_0,
	.param .u64 .ptr .align 1 _Z9addKernelPiPKiS1__param_1,
	.param .u64 .ptr .align 1 _Z9addKernelPiPKiS1__param_2
)
{
	.reg .b32 	%r<5>;
	.reg .b64 	%rd<11>;

	ld.param.u64 	%rd1, [_Z9addKernelPiPKiS1__param_0];
	ld.param.u64 	%rd2, [_Z9addKernelPiPKiS1__param_1];
	ld.param.u64 	%rd3, [_Z9addKernelPiPKiS1__param_2];
	cvta.to.global.u64 	%rd4, %rd1;
	cvta.to.global.u64 	%rd5, %rd3;
	cvta.to.global.u64 	%rd6, %rd2;
	mov.u32 	%r1, %tid.x;
	mul.wide.u32 	%rd7, %r1, 4;
	add.s64 	%rd8, %rd6, %rd7;
	ld.global.u32 	%r2, [%rd8];
	add.s64 	%rd9, %rd5, %rd7;
	ld.global.u32 	%r3, [%rd9];
	add.s32 	%r4, %r3, %r2;
	add.s64 	%rd10, %rd4, %rd7;
	st.global.u32 	[%rd10], %r4;
	ret;

}


// ===== COMPILED SASS (sm_100) =====

	.target	sm_100

	.elftype	@"ET_EXEC"


//--------------------- .note.nv.tkinfo           --------------------------
	.section	.note.nv.tkinfo,"",@"SHT_NOTE"
	.sectionflags	@"SHF_NOTE_NV_TKINFO"
	.tkinfo
        /*0018*/ 	.word	0x00000002
        /*0030*/ 	.string	""
        /*0030*/ 	.string	"ptxas"
        /*0030*/ 	.string	"Cuda compilation tools, release 13.0, V13.0.88"
        /*0030*/ 	.string	"Build cuda_13.0.r13.0/compiler.36424714_0"
        /*0030*/ 	.string	"-arch sm_100 -m 64 "



//--------------------- .note.nv.cuinfo           --------------------------
	.section	.note.nv.cuinfo,"",@"SHT_NOTE"
	.sectionflags	@"SHF_NOTE_NV_CUINFO"
        /*0018*/ 	.short	0x0002
        /*001a*/ 	.short	0x0064
        /*001c*/ 	.short	0x0082
	.zero		2


//--------------------- .nv.info                  --------------------------
	.section	.nv.info,"",@"SHT_CUDA_INFO"
	.align	4


	//----- nvinfo : EIATTR_REGCOUNT
	.align		4
        /*0000*/ 	.byte	0x04, 0x2f
        /*0002*/ 	.short	(.L_11 - .L_10)
	.align		4
.L_10:
        /*0004*/ 	.word	index@(_Z9addKernelPiPKiS1_)
        /*0008*/ 	.word	0x0000000c


	//----- nvinfo : EIATTR_FRAME_SIZE
	.align		4
.L_11:
        /*000c*/ 	.byte	0x04, 0x11
        /*000e*/ 	.short	(.L_13 - .L_12)
	.align		4
.L_12:
        /*0010*/ 	.word	index@(_Z9addKernelPiPKiS1_)
        /*0014*/ 	.word	0x00000000


	//----- nvinfo : EIATTR_MIN_STACK_SIZE
	.align		4
.L_13:
        /*0018*/ 	.byte	0x04, 0x12
        /*001a*/ 	.short	(.L_15 - .L_14)
	.align		4
.L_14:
        /*001c*/ 	.word	index@(_Z9addKernelPiPKiS1_)
        /*0020*/ 	.word	0x00000000
.L_15:


//--------------------- .nv.compat                --------------------------
	.section	.nv.compat,"",@"SHT_CUDA_COMPAT_INFO"
	.align	4
        /*0000*/ 	.byte	0x02, 0x09, 0x00, 0x00, 0x02, 0x02, 0x01, 0x00, 0x02, 0x05, 0x05, 0x00, 0x03, 0x07, 0x01, 0x01
        /*0010*/ 	.byte	0x02, 0x03, 0x00, 0x00, 0x02, 0x06, 0x01, 0x00, 0x04, 0x0b, 0x08, 0x00, 0x09, 0x00, 0x00, 0x00
        /*0020*/ 	.byte	0x00, 0x00, 0x00, 0x00


//--------------------- .nv.info._Z9addKernelPiPKiS1_ --------------------------
	.section	.nv.info._Z9addKernelPiPKiS1_,"",@"SHT_CUDA_INFO"
	.sectionflags	@""
	.align	4


	//----- nvinfo : EIATTR_CUDA_API_VERSION
	.align		4
        /*0000*/ 	.byte	0x04, 0x37
        /*0002*/ 	.short	(.L_17 - .L_16)
.L_16:
        /*0004*/ 	.word	0x00000082


	//----- nvinfo : EIATTR_KPARAM_INFO
	.align		4
.L_17:
        /*0008*/ 	.byte	0x04, 0x17
        /*000a*/ 	.short	(.L_19 - .L_18)
.L_18:
        /*000c*/ 	.word	0x00000000
        /*0010*/ 	.short	0x0002
        /*0012*/ 	.short	0x0010
        /*0014*/ 	.byte	0x00, 0xf5, 0x21, 0x00


	//----- nvinfo : EIATTR_KPARAM_INFO
	.align		4
.L_19:
        /*0018*/ 	.byte	0x04, 0x17
        /*001a*/ 	.short	(.L_21 - .L_20)
.L_20:
        /*001c*/ 	.word	0x00000000
        /*0020*/ 	.short	0x0001
        /*0022*/ 	.short	0x0008
        /*0024*/ 	.byte	0x00, 0xf5, 0x21, 0x00


	//----- nvinfo : EIATTR_KPARAM_INFO
	.align		4
.L_21:
        /*0028*/ 	.byte	0x04, 0x17
        /*002a*/ 	.short	(.L_23 - .L_22)
.L_22:
        /*002c*/ 	.word	0x00000000
        /*0030*/ 	.short	0x0000
        /*0032*/ 	.short	0x0000
        /*0034*/ 	.byte	0x00, 0xf5, 0x21, 0x00


	//----- nvinfo : EIATTR_SPARSE_MMA_MASK
	.align		4
.L_23:
        /*0038*/ 	.byte	0x03, 0x50
        /*003a*/ 	.short	0x0000


	//----- nvinfo : EIATTR_MAXREG_COUNT
	.align		4
        /*003c*/ 	.byte	0x03, 0x1b
        /*003e*/ 	.short	0x00ff


	//----- nvinfo : EIATTR_MERCURY_ISA_VERSION
	.align		4
        /*0040*/ 	.byte	0x03, 0x5f
        /*0042*/ 	.short	0x0101


	//----- nvinfo : EIATTR_VRC_CTA_INIT_COUNT
	.align		4
        /*0044*/ 	.byte	0x02, 0x4a
	.zero		1
	.zero		1


	//----- nvinfo : EIATTR_EXIT_INSTR_OFFSETS
	.align		4
        /*0048*/ 	.byte	0x04, 0x1c
        /*004a*/ 	.short	(.L_25 - .L_24)


	//   ....[0]....
.L_24:
        /*004c*/ 	.word	0x000000d0


	//----- nvinfo : EIATTR_CBANK_PARAM_SIZE
	.align		4
.L_25:
        /*0050*/ 	.byte	0x03, 0x19
        /*0052*/ 	.short	0x0018


	//----- nvinfo : EIATTR_PARAM_CBANK
	.align		4
        /*0054*/ 	.byte	0x04, 0x0a
        /*0056*/ 	.short	(.L_27 - .L_26)
	.align		4
.L_26:
        /*0058*/ 	.word	index@(.nv.constant0._Z9addKernelPiPKiS1_)
        /*005c*/ 	.short	0x0380
        /*005e*/ 	.short	0x0018


	//----- nvinfo : EIATTR_SW_WAR
	.align		4
.L_27:
        /*0060*/ 	.byte	0x04, 0x36
        /*0062*/ 	.short	(.L_29 - .L_28)
.L_28:
        /*0064*/ 	.word	0x00000008
.L_29:


//--------------------- .nv.callgraph             --------------------------
	.section	.nv.callgraph,"",@"SHT_CUDA_CALLGRAPH"
	.align	4
	.sectionentsize	8
	.align		4
        /*0000*/ 	.word	0x00000000
	.align		4
        /*0004*/ 	.word	0xffffffff
	.align		4
        /*0008*/ 	.word	0x00000000
	.align		4
        /*000c*/ 	.word	0xfffffffe
	.align		4
        /*0010*/ 	.word	0x00000000
	.align		4
        /*0014*/ 	.word	0xfffffffd
	.align		4
        /*0018*/ 	.word	0x00000000
	.align		4
        /*001c*/ 	.word	0xfffffffc


//--------------------- .nv.constant4             --------------------------
	.section	.nv.constant4,"a",@progbits
	.align	8
	.align		8
.nv.constant4:
        /*0000*/ 	.dword	_ZN34_INTERNAL_74c2964f_4_k_cu_115040b94cuda3std3__436_GLOBAL__N__74c2964f_4_k_cu_115040b96ignoreE
	.align		8
        /*0008*/ 	.dword	_ZN34_INTERNAL_74c2964f_4_k_cu_115040b94cuda3std3__45__cpo5beginE
	.align		8
        /*0010*/ 	.dword	_ZN34_INTERNAL_74c2964f_4_k_cu_115040b94cuda3std3__45__cpo3endE
	.align		8
        /*0018*/ 	.dword	_ZN34_INTERNAL_74c2964f_4_k_cu_115040b94cuda3std3__45__cpo6cbeginE
	.align		8
        /*0020*/ 	.dword	_ZN34_INTERNAL_74c2964f_4_k_cu_115040b94cuda3std3__45__cpo4cendE
	.align		8
        /*0028*/ 	.dword	_ZN34_INTERNAL_74c2964f_4_k_cu_115040b94cuda3std3__419piecewise_constructE
	.align		8
        /*0030*/ 	.dword	_ZN34_INTERNAL_74c2964f_4_k_cu_115040b94cuda3std3__48in_placeE
	.align		8
        /*0038*/ 	.dword	_ZN34_INTERNAL_74c2964f_4_k_cu_115040b94cuda3std6ranges3__45__cpo4swapE
	.align		8
        /*0040*/ 	.dword	_ZN34_INTERNAL_74c2964f_4_k_cu_115040b94cuda3std6ranges3__45__cpo9iter_moveE
	.align		8
        /*0048*/ 	.dword	_ZN34_INTERNAL_74c2964f_4_k_cu_115040b94cuda3std6ranges3__45__cpo7advanceE


//--------------------- .text._Z9addKernelPiPKiS1_ --------------------------
	.section	.text._Z9addKernelPiPKiS1_,"ax",@progbits
	.align	128
        .global         _Z9addKernelPiPKiS1_
        .type           _Z9addKernelPiPKiS1_,@function
        .size           _Z9addKernelPiPKiS1_,(.L_x_1 - _Z9addKernelPiPKiS1_)
        .other          _Z9addKernelPiPKiS1_,@"STO_CUDA_ENTRY STV_DEFAULT"
_Z9addKernelPiPKiS1_:
.text._Z9addKernelPiPKiS1_:
[----:B------:R-:W-:Y:S01]  /*0000*/  LDC R1, c[0x0][0x37c] ;  /* 0x0000df00ff017b82 */ /* 0x000fe20000000800 */
[----:B------:R-:W0:Y:S07]  /*0010*/  S2R R9, SR_TID.X ;  /* 0x0000000000097919 */ /* 0x000e2e0000002100 */
[----:B------:R-:W0:Y:S01]  /*0020*/  LDC.64 R2, c[0x0][0x388] ;  /* 0x0000e200ff027b82 */ /* 0x000e220000000a00 */
[----:B------:R-:W1:Y:S07]  /*0030*/  LDCU.64 UR4, c[0x0][0x358] ;  /* 0x00006b00ff0477ac */ /* 0x000e6e0008000a00 */
[----:B------:R-:W2:Y:S08]  /*0040*/  LDC.64 R4, c[0x0][0x390] ;  /* 0x0000e400ff047b82 */ /* 0x000eb00000000a00 */
[----:B------:R-:W3:Y:S01]  /*0050*/  LDC.64 R6, c[0x0][0x380] ;  /* 0x0000e000ff067b82 */ /* 0x000ee20000000a00 */
[----:B0-----:R-:W-:-:S04]  /*0060*/  IMAD.WIDE.U32 R2, R9, 0x4, R2 ;  /* 0x0000000409027825 */ /* 0x001fc800078e0002 */
[C---:B--2---:R-:W-:Y:S02]  /*0070*/  IMAD.WIDE.U32 R4, R9.reuse, 0x4, R4 ;  /* 0x0000000409047825 */ /* 0x044fe400078e0004 */
[----:B-1----:R-:W2:Y:S04]  /*0080*/  LDG.E R2, desc[UR4][R2.64] ;  /* 0x0000000402027981 */ /* 0x002ea8000c1e1900 */
[----:B------:R-:W2:Y:S01]  /*0090*/  LDG.E R5, desc[UR4][R4.64] ;  /* 0x0000000404057981 */ /* 0x000ea2000c1e1900 */
[----:B---3--:R-:W-:Y:S01]  /*00a0*/  IMAD.WIDE.U32 R6, R9, 0x4, R6 ;  /* 0x0000000409067825 */ /* 0x008fe200078e0006 */
[----:B--2---:R-:W-:-:S05]  /*00b0*/  IADD3 R9, PT, PT, R2, R5, RZ ;  /* 0x0000000502097210 */ /* 0x004fca0007ffe0ff */
[----:B------:R-:W-:Y:S01]  /*00c0*/  STG.E desc[UR4][R6.64], R9 ;  /* 0x0000000906007986 */ /* 0x000fe2000c101904 */
[----:B------:R-:W-:Y:S05]  /*00d0*/  EXIT ;  /* 0x000000000000794d */ /* 0x000fea0003800000 */
.L_x_0:
[----:B------:R-:W-:-:S00]  /*00e0*/  BRA `(.L_x_0) ;  /* 0xfffffffc00fc7947 */ /* 0x000fc0000383ffff */
[----:B------:R-:W-:-:S00]  /*00f0*/  NOP ;  /* 0x0000000000007918 */ /* 0x000fc00000000000 */
        /* <DEDUP_REMOVED lines=8> */
.L_x_1:


//--------------------- .nv.shared.reserved.0     --------------------------
	.section	.nv.shared.reserved.0,"aw",@nobits
	.weak		__nv_reservedSMEM_offset_0_alias
	.size		__nv_reservedSMEM_offset_0_alias, 0, 64
	.other		__nv_reservedSMEM_offset_0_alias,@"STO_CUDA_RESERVED_SHARED STV_DEFAULT"
__nv_reservedSMEM_offset_0_alias:
	.zero		0
	.zero		64


//--------------------- .nv.global                --------------------------
	.section	.nv.global,"aw",@nobits
.nv.global:
	.type		_ZN34_INTERNAL_74c2964f_4_k_cu_115040b94cuda3std6ranges3__45__cpo9iter_moveE,@object
	.size		_ZN34_INTERNAL_74c2964f_4_k_cu_115040b94cuda3std6ranges3__45__cpo9iter_moveE,(_ZN34_INTERNAL_74c2964f_4_k_cu_115040b94cuda3std3__436_GLOBAL__N__74c2964f_4_k_cu_115040b96ignoreE - _ZN34_INTERNAL_74c2964f_4_k_cu_115040b94cuda3std6ranges3__45__cpo9iter_moveE)
_ZN34_INTERNAL_74c2964f_4_k_cu_115040b94cuda3std6ranges3__45__cpo9iter_moveE:
	.zero		1
	.type		_ZN34_INTERNAL_74c2964f_4_k_cu_115040b94cuda3std3__436_GLOBAL__N__74c2964f_4_k_cu_115040b96ignoreE,@object
	.size		_ZN34_INTERNAL_74c2964f_4_k_cu_115040b94cuda3std3__436_GLOBAL__N__74c2964f_4_k_cu_115040b96ignoreE,(_ZN34_INTERNAL_74c2964f_4_k_cu_115040b94cuda3std3__45__cpo4cendE - _ZN34_INTERNAL_74c2964f_4_k_cu_115040b94cuda3std3__436_GLOBAL__N__74c2964f_4_k_cu_115040b96ignoreE)
_ZN34_INTERNAL_74c2964f_4_k_cu_115040b94cuda3std3__436_GLOBAL__N__74c2964f_4_k_cu_115040b96ignoreE:
	.zero		1
	.type		_ZN34_INTERNAL_74c2964f_4_k_cu_115040b94cuda3std3__45__cpo4cendE,@object
	.size		_ZN34_INTERNAL_74c2964f_4_k_cu_115040b94cuda3std3__45__cpo4cendE,(_ZN34_INTERNAL_74c2964f_4_k_cu_115040b94cuda3std3__45__cpo3endE - _ZN34_INTERNAL_74c2964f_4_k_cu_115040b94cuda3std3__45__cpo4cendE)
_ZN34_INTERNAL_74c2964f_4_k_cu_115040b94cuda3std3__45__cpo4cendE:
	.zero		1
	.type		_ZN34_INTERNAL_74c2964f_4_k_cu_115040b94cuda3std3__45__cpo3endE,@object
	.size		_ZN34_INTERNAL_74c2964f_4_k_cu_115040b94cuda3std3__45__cpo3endE,(_ZN34_INTERNAL_74c2964f_4_k_cu_115040b94cuda3std3__48in_placeE - _ZN34_INTERNAL_74c2964f_4_k_cu_115040b94cuda3std3__45__cpo3endE)
_ZN34_INTERNAL_74c2964f_4_k_cu_115040b94cuda3std3__45__cpo3endE:
	.zero		1
	.type		_ZN34_INTERNAL_74c2964f_4_k_cu_115040b94cuda3std3__48in_placeE,@object
	.size		_ZN34_INTERNAL_74c2964f_4_k_cu_115040b94cuda3std3__48in_placeE,(_ZN34_INTERNAL_74c2964f_4_k_cu_115040b94cuda3std6ranges3__45__cpo7advanceE - _ZN34_INTERNAL_74c2964f_4_k_cu_115040b94cuda3std3__48in_placeE)
_ZN34_INTERNAL_74c2964f_4_k_cu_115040b94cuda3std3__48in_placeE:
	.zero		1
	.type		_ZN34_INTERNAL_74c2964f_4_k_cu_115040b94cuda3std6ranges3__45__cpo7advanceE,@object
	.size		_ZN34_INTERNAL_74c2964f_4_k_cu_115040b94cuda3std6ranges3__45__cpo7advanceE,(_ZN34_INTERNAL_74c2964f_4_k_cu_115040b94cuda3std3__45__cpo5beginE - _ZN34_INTERNAL_74c2964f_4_k_cu_115040b94cuda3std6ranges3__45__cpo7advanceE)
_ZN34_INTERNAL_74c2964f_4_k_cu_115040b94cuda3std6ranges3__45__cpo7advanceE:
	.zero		1
	.type		_ZN34_INTERNAL_74c2964f_4_k_cu_115040b94cuda3std3__45__cpo5beginE,@object
	.size		_ZN34_INTERNAL_74c2964f_4_k_cu_115040b94cuda3std3__45__cpo5beginE,(_ZN34_INTERNAL_74c2964f_4_k_cu_115040b94cuda3std3__419piecewise_constructE - _ZN34_INTERNAL_74c2964f_4_k_cu_115040b94cuda3std3__45__cpo5beginE)
_ZN34_INTERNAL_74c2964f_4_k_cu_115040b94cuda3std3__45__cpo5beginE:
	.zero		1
	.type		_ZN34_INTERNAL_74c2964f_4_k_cu_115040b94cuda3std3__419piecewise_constructE,@object
	.size		_ZN34_INTERNAL_74c2964f_4_k_cu_115040b94cuda3std3__419piecewise_constructE,(_ZN34_INTERNAL_74c2964f_4_k_cu_115040b94cuda3std3__45__cpo6cbeginE - _ZN34_INTERNAL_74c2964f_4_k_cu_115040b94cuda3std3__419piecewise_constructE)
_ZN34_INTERNAL_74c2964f_4_k_cu_115040b94cuda3std3__419piecewise_constructE:
	.zero		1
	.type		_ZN34_INTERNAL_74c2964f_4_k_cu_115040b94cuda3std3__45__cpo6cbeginE,@object
	.size		_ZN34_INTERNAL_74c2964f_4_k_cu_115040b94cuda3std3__45__cpo6cbeginE,(_ZN34_INTERNAL_74c2964f_4_k_cu_115040b94cuda3std6ranges3__45__cpo4swapE - _ZN34_INTERNAL_74c2964f_4_k_cu_115040b94cuda3std3__45__cpo6cbeginE)
_ZN34_INTERNAL_74c2964f_4_k_cu_115040b94cuda3std3__45__cpo6cbeginE:
	.zero		1
	.type		_ZN34_INTERNAL_74c2964f_4_k_cu_115040b94cuda3std6ranges3__45__cpo4swapE,@object
	.size		_ZN34_INTERNAL_74c2964f_4_k_cu_115040b94cuda3std6ranges3__45__cpo4swapE,(.L_7 - _ZN34_INTERNAL_74c2964f_4_k_cu_115040b94cuda3std6ranges3__45__cpo4swapE)
_ZN34_INTERNAL_74c2964f_4_k_cu_115040b94cuda3std6ranges3__45__cpo4swapE:
	.zero		1
.L_7:


//--------------------- .nv.constant0._Z9addKernelPiPKiS1_ --------------------------
	.section	.nv.constant0._Z9addKernelPiPKiS1_,"a",@progbits
	.sectionflags	@""
	.align	4
.nv.constant0._Z9addKernelPiPKiS1_:
	.zero		920


//--------------------- SYMBOLS --------------------------

	.type		.nv.reservedSmem.offset0,@object
	.size		.nv.reservedSmem.offset0,0x4
